	.headerflags	@"EF_CUDA_TEXMODE_UNIFIED EF_CUDA_64BIT_ADDRESS EF_CUDA_ACCELERATORS EF_CUDA_SM90 EF_CUDA_VIRTUAL_SM(EF_CUDA_SM90)"
	.elftype	@"ET_EXEC"


//--------------------- .nv.info                  --------------------------
	.section	.nv.info,"",@"SHT_CUDA_INFO"
	.align	4


	//----- nvinfo : EIATTR_REGCOUNT
	.align		4
        /*0000*/ 	.byte	0x04, 0x2f
        /*0002*/ 	.short	(.L_1 - .L_0)
	.align		4
.L_0:
        /*0004*/ 	.word	index@(triton_poi_fused__unsafe_index_add_convolution_mul_sub_21)
        /*0008*/ 	.word	0x00000020


	//----- nvinfo : EIATTR_MIN_STACK_SIZE
	.align		4
.L_1:
        /*000c*/ 	.byte	0x04, 0x12
        /*000e*/ 	.short	(.L_3 - .L_2)
	.align		4
.L_2:
        /*0010*/ 	.word	index@(triton_poi_fused__unsafe_index_add_convolution_mul_sub_21)
        /*0014*/ 	.word	0x00000000


	//----- nvinfo : EIATTR_FRAME_SIZE
	.align		4
.L_3:
        /*0018*/ 	.byte	0x04, 0x11
        /*001a*/ 	.short	(.L_5 - .L_4)
	.align		4
.L_4:
        /*001c*/ 	.word	index@(triton_poi_fused__unsafe_index_add_convolution_mul_sub_21)
        /*0020*/ 	.word	0x00000000


	//----- nvinfo : EIATTR_MIN_STACK_SIZE
	.align		4
.L_5:
        /*0024*/ 	.byte	0x04, 0x12
        /*0026*/ 	.short	(.L_7 - .L_6)
	.align		4
.L_6:
        /*0028*/ 	.word	index@(triton_poi_fused__unsafe_index_add_convolution_mul_sub_21)
        /*002c*/ 	.word	0x00000000
.L_7:


//--------------------- .nv.info.triton_poi_fused__unsafe_index_add_convolution_mul_sub_21 --------------------------
	.section	.nv.info.triton_poi_fused__unsafe_index_add_convolution_mul_sub_21,"",@"SHT_CUDA_INFO"
	.sectionflags	@""
	.align	4


	//----- nvinfo : EIATTR_CUDA_API_VERSION
	.align		4
        /*0000*/ 	.byte	0x04, 0x37
        /*0002*/ 	.short	(.L_9 - .L_8)
.L_8:
        /*0004*/ 	.word	0x0000007c


	//----- nvinfo : EIATTR_KPARAM_INFO
	.align		4
.L_9:
        /*0008*/ 	.byte	0x04, 0x17
        /*000a*/ 	.short	(.L_11 - .L_10)
.L_10:
        /*000c*/ 	.word	0x00000000
        /*0010*/ 	.short	0x000a
        /*0012*/ 	.short	0x0050
        /*0014*/ 	.byte	0x00, 0xf0, 0x11, 0x00


	//----- nvinfo : EIATTR_KPARAM_INFO
	.align		4
.L_11:
        /*0018*/ 	.byte	0x04, 0x17
        /*001a*/ 	.short	(.L_13 - .L_12)
.L_12:
        /*001c*/ 	.word	0x00000000
        /*0020*/ 	.short	0x0009
        /*0022*/ 	.short	0x0048
        /*0024*/ 	.byte	0x00, 0xf4, 0x21, 0x00


	//----- nvinfo : EIATTR_KPARAM_INFO
	.align		4
.L_13:
        /*0028*/ 	.byte	0x04, 0x17
        /*002a*/ 	.short	(.L_15 - .L_14)
.L_14:
        /*002c*/ 	.word	0x00000000
        /*0030*/ 	.short	0x0008
        /*0032*/ 	.short	0x0040
        /*0034*/ 	.byte	0x00, 0xf4, 0x21, 0x00


	//----- nvinfo : EIATTR_KPARAM_INFO
	.align		4
.L_15:
        /*0038*/ 	.byte	0x04, 0x17
        /*003a*/ 	.short	(.L_17 - .L_16)
.L_16:
        /*003c*/ 	.word	0x00000000
        /*0040*/ 	.short	0x0007
        /*0042*/ 	.short	0x0038
        /*0044*/ 	.byte	0x00, 0xf4, 0x21, 0x00


	//----- nvinfo : EIATTR_KPARAM_INFO
	.align		4
.L_17:
        /*0048*/ 	.byte	0x04, 0x17
        /*004a*/ 	.short	(.L_19 - .L_18)
.L_18:
        /*004c*/ 	.word	0x00000000
        /*0050*/ 	.short	0x0006
        /*0052*/ 	.short	0x0030
        /*0054*/ 	.byte	0x00, 0xf4, 0x21, 0x00


	//----- nvinfo : EIATTR_KPARAM_INFO
	.align		4
.L_19:
        /*0058*/ 	.byte	0x04, 0x17
        /*005a*/ 	.short	(.L_21 - .L_20)
.L_20:
        /*005c*/ 	.word	0x00000000
        /*0060*/ 	.short	0x0005
        /*0062*/ 	.short	0x0028
        /*0064*/ 	.byte	0x00, 0xf4, 0x21, 0x00


	//----- nvinfo : EIATTR_KPARAM_INFO
	.align		4
.L_21:
        /*0068*/ 	.byte	0x04, 0x17
        /*006a*/ 	.short	(.L_23 - .L_22)
.L_22:
        /*006c*/ 	.word	0x00000000
        /*0070*/ 	.short	0x0004
        /*0072*/ 	.short	0x0020
        /*0074*/ 	.byte	0x00, 0xf4, 0x21, 0x00


	//----- nvinfo : EIATTR_KPARAM_INFO
	.align		4
.L_23:
        /*0078*/ 	.byte	0x04, 0x17
        /*007a*/ 	.short	(.L_25 - .L_24)
.L_24:
        /*007c*/ 	.word	0x00000000
        /*0080*/ 	.short	0x0003
        /*0082*/ 	.short	0x0018
        /*0084*/ 	.byte	0x00, 0xf4, 0x21, 0x00


	//----- nvinfo : EIATTR_KPARAM_INFO
	.align		4
.L_25:
        /*0088*/ 	.byte	0x04, 0x17
        /*008a*/ 	.short	(.L_27 - .L_26)
.L_26:
        /*008c*/ 	.word	0x00000000
        /*0090*/ 	.short	0x0002
        /*0092*/ 	.short	0x0010
        /*0094*/ 	.byte	0x00, 0xf4, 0x21, 0x00


	//----- nvinfo : EIATTR_KPARAM_INFO
	.align		4
.L_27:
        /*0098*/ 	.byte	0x04, 0x17
        /*009a*/ 	.short	(.L_29 - .L_28)
.L_28:
        /*009c*/ 	.word	0x00000000
        /*00a0*/ 	.short	0x0001
        /*00a2*/ 	.short	0x0008
        /*00a4*/ 	.byte	0x00, 0xf4, 0x21, 0x00


	//----- nvinfo : EIATTR_KPARAM_INFO
	.align		4
.L_29:
        /*00a8*/ 	.byte	0x04, 0x17
        /*00aa*/ 	.short	(.L_31 - .L_30)
.L_30:
        /*00ac*/ 	.word	0x00000000
        /*00b0*/ 	.short	0x0000
        /*00b2*/ 	.short	0x0000
        /*00b4*/ 	.byte	0x00, 0xf4, 0x21, 0x00


	//----- nvinfo : EIATTR_SPARSE_MMA_MASK
	.align		4
.L_31:
        /*00b8*/ 	.byte	0x03, 0x50
        /*00ba*/ 	.short	0x0000


	//----- nvinfo : EIATTR_MAXREG_COUNT
	.align		4
        /*00bc*/ 	.byte	0x03, 0x1b
        /*00be*/ 	.short	0x00ff


	//----- nvinfo : EIATTR_EXIT_INSTR_OFFSETS
	.align		4
        /*00c0*/ 	.byte	0x04, 0x1c
        /*00c2*/ 	.short	(.L_33 - .L_32)


	//   ....[0]....
.L_32:
        /*00c4*/ 	.word	0x00000630


	//----- nvinfo : EIATTR_REQNTID
	.align		4
.L_33:
        /*00c8*/ 	.byte	0x04, 0x10
        /*00ca*/ 	.short	(.L_35 - .L_34)
.L_34:
        /*00cc*/ 	.word	0x00000080
        /*00d0*/ 	.word	0x00000001
        /*00d4*/ 	.word	0x00000001


	//----- nvinfo : EIATTR_CBANK_PARAM_SIZE
	.align		4
.L_35:
        /*00d8*/ 	.byte	0x03, 0x19
        /*00da*/ 	.short	0x0054


	//----- nvinfo : EIATTR_PARAM_CBANK
	.align		4
        /*00dc*/ 	.byte	0x04, 0x0a
        /*00de*/ 	.short	(.L_37 - .L_36)
	.align		4
.L_36:
        /*00e0*/ 	.word	index@(.nv.constant0.triton_poi_fused__unsafe_index_add_convolution_mul_sub_21)
        /*00e4*/ 	.short	0x0210
        /*00e6*/ 	.short	0x0054


	//----- nvinfo : EIATTR_SW_WAR
	.align		4
.L_37:
        /*00e8*/ 	.byte	0x04, 0x36
        /*00ea*/ 	.short	(.L_39 - .L_38)
.L_38:
        /*00ec*/ 	.word	0x00000008
.L_39:


//--------------------- .nv.callgraph             --------------------------
	.section	.nv.callgraph,"",@"SHT_CUDA_CALLGRAPH"
	.align	4
	.sectionentsize	8
	.align		4
        /*0000*/ 	.word	0x00000000
	.align		4
        /*0004*/ 	.word	0xffffffff
	.align		4
        /*0008*/ 	.word	0x00000000
	.align		4
        /*000c*/ 	.word	0xfffffffe
	.align		4
        /*0010*/ 	.word	0x00000000
	.align		4
        /*0014*/ 	.word	0xfffffffd
	.align		4
        /*0018*/ 	.word	0x00000000
	.align		4
        /*001c*/ 	.word	0xfffffffc


//--------------------- .text.triton_poi_fused__unsafe_index_add_convolution_mul_sub_21 --------------------------
	.section	.text.triton_poi_fused__unsafe_index_add_convolution_mul_sub_21,"ax",@progbits
	.align	128
        .global         triton_poi_fused__unsafe_index_add_convolution_mul_sub_21
        .type           triton_poi_fused__unsafe_index_add_convolution_mul_sub_21,@function
        .size           triton_poi_fused__unsafe_index_add_convolution_mul_sub_21,(.L_x_1 - triton_poi_fused__unsafe_index_add_convolution_mul_sub_21)
        .other          triton_poi_fused__unsafe_index_add_convolution_mul_sub_21,@"STO_CUDA_ENTRY STV_DEFAULT"
triton_poi_fused__unsafe_index_add_convolution_mul_sub_21:
.text.triton_poi_fused__unsafe_index_add_convolution_mul_sub_21:
[----:B------:R-:W-:Y:S01]  /*0000*/  LDC R1, c[0x0][0x28] ;  /* 0x00000a00ff017b82 */ /* 0x000fe20000000800 */
[----:B------:R-:W1:Y:S07]  /*0010*/  S2R R17, SR_TID.X ;  /* 0x0000000000117919 */ /* 0x000e6e0000002100 */
[----:B------:R-:W2:Y:S01]  /*0020*/  LDC.64 R12, c[0x0][0x218] ;  /* 0x00008600ff0c7b82 */ /* 0x000ea20000000a00 */
[----:B------:R-:W-:Y:S01]  /*0030*/  ULDC.64 UR4, c[0x0][0x208] ;  /* 0x0000820000047ab9 */ /* 0x000fe20000000a00 */
[----:B------:R-:W-:Y:S01]  /*0040*/  ULDC.64 UR6, c[0x0][0x228] ;  /* 0x00008a0000067ab9 */ /* 0x000fe20000000a00 */
[----:B------:R-:W3:Y:S05]  /*0050*/  S2R R4, SR_CTAID.X ;  /* 0x0000000000047919 */ /* 0x000eea0000002500 */
[----:B------:R-:W4:Y:S08]  /*0060*/  LDC.64 R8, c[0x0][0x240] ;  /* 0x00009000ff087b82 */ /* 0x000f300000000a00 */
[----:B------:R-:W5:Y:S08]  /*0070*/  LDC.64 R10, c[0x0][0x220] ;  /* 0x00008800ff0a7b82 */ /* 0x000f700000000a00 */
[----:B------:R-:W5:Y:S01]  /*0080*/  LDC.64 R6, c[0x0][0x230] ;  /* 0x00008c00ff067b82 */ /* 0x000f620000000a00 */
[----:B-1----:R-:W-:-:S05]  /*0090*/  LOP3.LUT R17, R17, 0x7f, RZ, 0xc0, !PT ;  /* 0x0000007f11117812 */ /* 0x002fca00078ec0ff */
[----:B---3--:R-:W-:-:S05]  /*00a0*/  IMAD R17, R4, 0x80, R17 ;  /* 0x0000008004117824 */ /* 0x008fca00078e0211 */
[----:B------:R-:W-:-:S04]  /*00b0*/  SHF.R.S32.HI R0, RZ, 0x1f, R17 ;  /* 0x0000001fff007819 */ /* 0x000fc80000011411 */
[----:B------:R-:W-:-:S04]  /*00c0*/  LEA.HI R0, R0, R17, RZ, 0x2 ;  /* 0x0000001100007211 */ /* 0x000fc800078f10ff */
[----:B------:R-:W-:Y:S02]  /*00d0*/  SHF.R.S32.HI R19, RZ, 0x2, R0 ;  /* 0x00000002ff137819 */ /* 0x000fe40000011400 */
[----:B------:R-:W-:Y:S02]  /*00e0*/  LOP3.LUT R0, R0, 0xfffffffc, RZ, 0xc0, !PT ;  /* 0xfffffffc00007812 */ /* 0x000fe400078ec0ff */
[----:B------:R-:W-:-:S03]  /*00f0*/  LEA.HI R2, R19, R19, RZ, 0x2 ;  /* 0x0000001313027211 */ /* 0x000fc600078f10ff */
[----:B------:R-:W-:Y:S01]  /*0100*/  IMAD.IADD R21, R17, 0x1, -R0 ;  /* 0x0000000111157824 */ /* 0x000fe200078e0a00 */
[----:B------:R-:W-:-:S05]  /*0110*/  LOP3.LUT R2, R2, 0xfffffffc, RZ, 0xc0, !PT ;  /* 0xfffffffc02027812 */ /* 0x000fca00078ec0ff */
[----:B------:R-:W-:-:S04]  /*0120*/  IMAD.IADD R19, R19, 0x1, -R2 ;  /* 0x0000000113137824 */ /* 0x000fc800078e0a02 */
[----:B--2---:R-:W-:-:S05]  /*0130*/  IMAD.WIDE R12, R19, 0x8, R12 ;  /* 0x00000008130c7825 */ /* 0x004fca00078e020c */
[----:B------:R-:W2:Y:S01]  /*0140*/  LDG.E.EL.64 R2, desc[UR4][R12.64] ;  /* 0x000000040c027981 */ /* 0x000ea2000c2e1b00 */
[----:B----4-:R-:W-:-:S04]  /*0150*/  IMAD.WIDE R8, R19, 0x8, R8 ;  /* 0x0000000813087825 */ /* 0x010fc800078e0208 */
[C---:B-----5:R-:W-:Y:S02]  /*0160*/  IMAD.WIDE R10, R21.reuse, 0x8, R10 ;  /* 0x00000008150a7825 */ /* 0x060fe400078e020a */
[----:B------:R-:W3:Y:S02]  /*0170*/  LDG.E.EL.64 R8, desc[UR4][R8.64] ;  /* 0x0000000408087981 */ /* 0x000ee4000c2e1b00 */
[----:B0-----:R-:W-:Y:S02]  /*0180*/  IMAD.WIDE R6, R21, 0x8, R6 ;  /* 0x0000000815067825 */ /* 0x001fe400078e0206 */
[----:B------:R-:W4:Y:S04]  /*0190*/  LDG.E.EL.64 R10, desc[UR4][R10.64] ;  /* 0x000000040a0a7981 */ /* 0x000f28000c2e1b00 */
[----:B------:R-:W5:Y:S01]  /*01a0*/  LDG.E.EL.64 R6, desc[UR4][R6.64] ;  /* 0x0000000406067981 */ /* 0x000f62000c2e1b00 */
[----:B------:R-:W-:-:S04]  /*01b0*/  SHF.R.S32.HI R4, RZ, 0x18, R4 ;  /* 0x00000018ff047819 */ /* 0x000fc80000011404 */
[----:B------:R-:W-:-:S04]  /*01c0*/  SGXT R4, R4, 0x1 ;  /* 0x000000010404781a */ /* 0x000fc80000000200 */
[----:B------:R-:W-:Y:S02]  /*01d0*/  LEA.HI R4, R4, R17, RZ, 0x4 ;  /* 0x0000001104047211 */ /* 0x000fe400078f20ff */
[----:B--2---:R-:W-:-:S04]  /*01e0*/  SHF.R.U32.HI R5, RZ, 0x1e, R3 ;  /* 0x0000001eff057819 */ /* 0x004fc80000011603 */
[----:B------:R-:W-:-:S04]  /*01f0*/  LOP3.LUT R5, R5, 0x2, RZ, 0xc0, !PT ;  /* 0x0000000205057812 */ /* 0x000fc800078ec0ff */
[----:B------:R-:W-:Y:S02]  /*0200*/  IADD3 R2, P0, R2, R5, RZ ;  /* 0x0000000502027210 */ /* 0x000fe40007f1e0ff */
[----:B---3--:R-:W-:Y:S02]  /*0210*/  SHF.R.U32.HI R5, RZ, 0x1e, R9 ;  /* 0x0000001eff057819 */ /* 0x008fe40000011609 */
[C---:B----4-:R-:W-:Y:S02]  /*0220*/  LEA R13, P1, R10.reuse, UR6, 0x2 ;  /* 0x000000060a0d7c11 */ /* 0x050fe4000f8210ff */
[----:B------:R-:W-:Y:S02]  /*0230*/  LOP3.LUT R5, R5, 0x2, RZ, 0xc0, !PT ;  /* 0x0000000205057812 */ /* 0x000fe400078ec0ff */
[----:B------:R-:W-:Y:S02]  /*0240*/  LEA.HI.X R0, R10, UR7, R11, 0x2, P1 ;  /* 0x000000070a007c11 */ /* 0x000fe400088f140b */
[----:B-----5:R-:W-:-:S02]  /*0250*/  SHF.R.U32.HI R10, RZ, 0x1c, R7 ;  /* 0x0000001cff0a7819 */ /* 0x020fc40000011607 */
[----:B------:R-:W-:Y:S02]  /*0260*/  SHF.R.U32.HI R22, RZ, 0x1c, R11 ;  /* 0x0000001cff167819 */ /* 0x000fe4000001160b */
[----:B------:R-:W-:Y:S02]  /*0270*/  IADD3 R5, P2, R8, R5, RZ ;  /* 0x0000000508057210 */ /* 0x000fe40007f5e0ff */
[----:B------:R-:W-:Y:S02]  /*0280*/  LEA R11, P1, R6, UR6, 0x2 ;  /* 0x00000006060b7c11 */ /* 0x000fe4000f8210ff */
[----:B------:R-:W-:Y:S01]  /*0290*/  LOP3.LUT R10, R10, 0x8, RZ, 0xc0, !PT ;  /* 0x000000080a0a7812 */ /* 0x000fe200078ec0ff */
[----:B------:R-:W-:Y:S01]  /*02a0*/  IMAD.X R3, RZ, RZ, R3, P0 ;  /* 0x000000ffff037224 */ /* 0x000fe200000e0603 */
[----:B------:R-:W-:Y:S01]  /*02b0*/  LOP3.LUT R22, R22, 0x8, RZ, 0xc0, !PT ;  /* 0x0000000816167812 */ /* 0x000fe200078ec0ff */
[----:B------:R-:W-:Y:S01]  /*02c0*/  IMAD.X R18, RZ, RZ, R9, P2 ;  /* 0x000000ffff127224 */ /* 0x000fe200010e0609 */
[----:B------:R-:W-:Y:S01]  /*02d0*/  IADD3 R10, P2, R10, R11, RZ ;  /* 0x0000000b0a0a7210 */ /* 0x000fe20007f5e0ff */
[----:B------:R-:W0:Y:S01]  /*02e0*/  LDC.64 R8, c[0x0][0x258] ;  /* 0x00009600ff087b82 */ /* 0x000e220000000a00 */
[----:B------:R-:W-:-:S02]  /*02f0*/  IADD3 R22, P0, R22, R13, RZ ;  /* 0x0000000d16167210 */ /* 0x000fc40007f1e0ff */
[--C-:B------:R-:W-:Y:S02]  /*0300*/  SHF.R.S32.HI R11, RZ, 0x4, R4.reuse ;  /* 0x00000004ff0b7819 */ /* 0x100fe40000011404 */
[----:B------:R-:W-:Y:S01]  /*0310*/  LEA.HI.X R13, R6, UR7, R7, 0x2, P1 ;  /* 0x00000007060d7c11 */ /* 0x000fe200088f1407 */
[C---:B------:R-:W-:Y:S01]  /*0320*/  IMAD.SHL.U32 R7, R2.reuse, 0x8, RZ ;  /* 0x0000000802077824 */ /* 0x040fe200078e00ff */
[----:B------:R-:W-:Y:S02]  /*0330*/  SHF.R.S32.HI R4, RZ, 0x1f, R4 ;  /* 0x0000001fff047819 */ /* 0x000fe40000011404 */
[----:B------:R-:W-:Y:S02]  /*0340*/  SHF.L.U64.HI R16, R2, 0x3, R3 ;  /* 0x0000000302107819 */ /* 0x000fe40000010203 */
[----:B------:R-:W1:Y:S01]  /*0350*/  LDC.64 R2, c[0x0][0x238] ;  /* 0x00008e00ff027b82 */ /* 0x000e620000000a00 */
[C---:B------:R-:W-:Y:S01]  /*0360*/  SHF.L.U64.HI R18, R5.reuse, 0x3, R18 ;  /* 0x0000000305127819 */ /* 0x040fe20000010212 */
[----:B------:R-:W-:Y:S01]  /*0370*/  IMAD.SHL.U32 R5, R5, 0x8, RZ ;  /* 0x0000000805057824 */ /* 0x000fe200078e00ff */
[----:B------:R-:W-:-:S02]  /*0380*/  LEA.HI R6, R4, R11, RZ, 0x8 ;  /* 0x0000000b04067211 */ /* 0x000fc400078f40ff */
[----:B------:R-:W-:Y:S02]  /*0390*/  IADD3 R14, P1, R7, R22, RZ ;  /* 0x00000016070e7210 */ /* 0x000fe40007f3e0ff */
[----:B------:R-:W-:Y:S02]  /*03a0*/  IADD3 R12, P3, R10, R7, RZ ;  /* 0x000000070a0c7210 */ /* 0x000fe40007f7e0ff */
[----:B------:R-:W-:Y:S02]  /*03b0*/  IADD3 R22, P4, R5, R22, RZ ;  /* 0x0000001605167210 */ /* 0x000fe40007f9e0ff */
[----:B------:R-:W-:Y:S02]  /*03c0*/  IADD3 R10, P5, R5, R10, RZ ;  /* 0x0000000a050a7210 */ /* 0x000fe40007fbe0ff */
[----:B------:R-:W-:Y:S01]  /*03d0*/  LOP3.LUT R20, R6, 0xffffff00, RZ, 0xc0, !PT ;  /* 0xffffff0006147812 */ /* 0x000fe200078ec0ff */
[----:B------:R-:W2:Y:S01]  /*03e0*/  LDC.64 R4, c[0x0][0x248] ;  /* 0x00009200ff047b82 */ /* 0x000ea20000000a00 */
[----:B------:R-:W-:-:S02]  /*03f0*/  IMAD.X R23, RZ, RZ, R0, P0 ;  /* 0x000000ffff177224 */ /* 0x000fc400000e0600 */
[----:B------:R-:W-:-:S05]  /*0400*/  IMAD.X R29, RZ, RZ, R13, P2 ;  /* 0x000000ffff1d7224 */ /* 0x000fca00010e060d */
[----:B------:R-:W3:Y:S01]  /*0410*/  LDC.64 R6, c[0x0][0x250] ;  /* 0x00009400ff067b82 */ /* 0x000ee20000000a00 */
[----:B------:R-:W-:Y:S02]  /*0420*/  IMAD.IADD R25, R11, 0x1, -R20 ;  /* 0x000000010b197824 */ /* 0x000fe400078e0a14 */
[--C-:B------:R-:W-:Y:S02]  /*0430*/  IMAD.X R15, R16, 0x1, R23.reuse, P1 ;  /* 0x00000001100f7824 */ /* 0x100fe400008e0617 */
[----:B------:R-:W-:Y:S02]  /*0440*/  IMAD.X R13, R29, 0x1, R16, P3 ;  /* 0x000000011d0d7824 */ /* 0x000fe400018e0610 */
[----:B------:R-:W-:Y:S02]  /*0450*/  IMAD.SHL.U32 R27, R11, 0x4, RZ ;  /* 0x000000040b1b7824 */ /* 0x000fe400078e00ff */
[C---:B------:R-:W-:Y:S02]  /*0460*/  IMAD.X R23, R18.reuse, 0x1, R23, P4 ;  /* 0x0000000112177824 */ /* 0x040fe400020e0617 */
[----:B------:R-:W-:-:S02]  /*0470*/  IMAD.X R11, R18, 0x1, R29, P5 ;  /* 0x00000001120b7824 */ /* 0x000fc400028e061d */
[----:B------:R-:W-:-:S04]  /*0480*/  IMAD.WIDE R14, R27, 0x4, R14 ;  /* 0x000000041b0e7825 */ /* 0x000fc800078e020e */
[C---:B------:R-:W-:Y:S02]  /*0490*/  IMAD.WIDE R12, R27.reuse, 0x4, R12 ;  /* 0x000000041b0c7825 */ /* 0x040fe400078e020c */
[----:B------:R-:W4:Y:S02]  /*04a0*/  LDG.E.EL R14, desc[UR4][R14.64] ;  /* 0x000000040e0e7981 */ /* 0x000f24000c2e1900 */
[C---:B------:R-:W-:Y:S02]  /*04b0*/  IMAD.WIDE R22, R27.reuse, 0x4, R22 ;  /* 0x000000041b167825 */ /* 0x040fe400078e0216 */
[----:B------:R-:W4:Y:S02]  /*04c0*/  LDG.E.EL R13, desc[UR4][R12.64] ;  /* 0x000000040c0d7981 */ /* 0x000f24000c2e1900 */
[----:B------:R-:W-:Y:S02]  /*04d0*/  IMAD.WIDE R10, R27, 0x4, R10 ;  /* 0x000000041b0a7825 */ /* 0x000fe400078e020a */
[----:B------:R-:W5:Y:S02]  /*04e0*/  LDG.E.EL R22, desc[UR4][R22.64] ;  /* 0x0000000416167981 */ /* 0x000f64000c2e1900 */
[----:B-1----:R-:W-:-:S02]  /*04f0*/  IMAD.WIDE R20, R21, 0x4, R2 ;  /* 0x0000000415147825 */ /* 0x002fc400078e0202 */
[----:B------:R-:W5:Y:S01]  /*0500*/  LDG.E.EL R11, desc[UR4][R10.64] ;  /* 0x000000040a0b7981 */ /* 0x000f62000c2e1900 */
[----:B------:R-:W1:Y:S01]  /*0510*/  LDC.64 R2, c[0x0][0x210] ;  /* 0x00008400ff027b82 */ /* 0x000e620000000a00 */
[----:B0-----:R-:W-:Y:S02]  /*0520*/  IMAD.WIDE R8, R25, 0x4, R8 ;  /* 0x0000000419087825 */ /* 0x001fe400078e0208 */
[----:B------:R-:W5:Y:S02]  /*0530*/  LDG.E.EL R21, desc[UR4][R20.64] ;  /* 0x0000000414157981 */ /* 0x000f64000c2e1900 */
[----:B---3--:R-:W-:Y:S02]  /*0540*/  IMAD.WIDE R6, R17, 0x4, R6 ;  /* 0x0000000411067825 */ /* 0x008fe400078e0206 */
[----:B------:R-:W3:Y:S02]  /*0550*/  LDG.E.EL R9, desc[UR4][R8.64] ;  /* 0x0000000408097981 */ /* 0x000ee4000c2e1900 */
[----:B--2---:R-:W-:-:S02]  /*0560*/  IMAD.WIDE R4, R19, 0x4, R4 ;  /* 0x0000000413047825 */ /* 0x004fc400078e0204 */
[----:B------:R-:W3:Y:S04]  /*0570*/  LDG.E R6, desc[UR4][R6.64] ;  /* 0x0000000406067981 */ /* 0x000ee8000c1e1900 */
[----:B------:R-:W2:Y:S01]  /*0580*/  LDG.E.EL R4, desc[UR4][R4.64] ;  /* 0x0000000404047981 */ /* 0x000ea2000c2e1900 */
[----:B-1----:R-:W-:-:S04]  /*0590*/  IMAD.WIDE R2, R17, 0x4, R2 ;  /* 0x0000000411027825 */ /* 0x002fc800078e0202 */
[----:B----4-:R-:W-:Y:S01]  /*05a0*/  FADD R0, -R14, R13 ;  /* 0x0000000d0e007221 */ /* 0x010fe20000000100 */
[----:B-----5:R-:W-:-:S03]  /*05b0*/  FADD R13, -R22, R11 ;  /* 0x0000000b160d7221 */ /* 0x020fc60000000100 */
[C---:B------:R-:W-:Y:S01]  /*05c0*/  FFMA R11, R21.reuse, R0, R14 ;  /* 0x00000000150b7223 */ /* 0x040fe2000000000e */
[----:B------:R-:W-:-:S04]  /*05d0*/  FFMA R22, R21, R13, R22 ;  /* 0x0000000d15167223 */ /* 0x000fc80000000016 */
[----:B------:R-:W-:Y:S01]  /*05e0*/  FADD R22, -R11, R22 ;  /* 0x000000160b167221 */ /* 0x000fe20000000100 */
[----:B---3--:R-:W-:-:S03]  /*05f0*/  FADD R13, R6, R9 ;  /* 0x00000009060d7221 */ /* 0x008fc60000000000 */
[----:B--2---:R-:W-:-:S04]  /*0600*/  FFMA R22, R4, R22, R11 ;  /* 0x0000001604167223 */ /* 0x004fc8000000000b */
[----:B------:R-:W-:-:S05]  /*0610*/  FADD R13, R22, R13 ;  /* 0x0000000d160d7221 */ /* 0x000fca0000000000 */
[----:B------:R-:W-:Y:S01]  /*0620*/  STG.E desc[UR4][R2.64], R13 ;  /* 0x0000000d02007986 */ /* 0x000fe2000c101904 */
[----:B------:R-:W-:Y:S05]  /*0630*/  EXIT ;  /* 0x000000000000794d */ /* 0x000fea0003800000 */
.L_x_0:
[----:B------:R-:W-:-:S00]  /*0640*/  BRA `(.L_x_0) ;  /* 0xfffffffc00fc7947 */ /* 0x000fc0000383ffff */
[----:B------:R-:W-:-:S00]  /*0650*/  NOP ;  /* 0x0000000000007918 */ /* 0x000fc00000000000 */
        /* <DEDUP_REMOVED lines=10> */
.L_x_1:


//--------------------- .nv.constant0.triton_poi_fused__unsafe_index_add_convolution_mul_sub_21 --------------------------
	.section	.nv.constant0.triton_poi_fused__unsafe_index_add_convolution_mul_sub_21,"a",@progbits
	.sectionflags	@""
	.align	4
.nv.constant0.triton_poi_fused__unsafe_index_add_convolution_mul_sub_21:
	.zero		612
